	.headerflags	@"EF_CUDA_TEXMODE_UNIFIED EF_CUDA_64BIT_ADDRESS EF_CUDA_ACCELERATORS EF_CUDA_SM90 EF_CUDA_VIRTUAL_SM(EF_CUDA_SM90)"
	.elftype	@"ET_EXEC"


//--------------------- .nv.info                  --------------------------
	.section	.nv.info,"",@"SHT_CUDA_INFO"
	.align	4


	//----- nvinfo : EIATTR_REGCOUNT
	.align		4
        /*0000*/ 	.byte	0x04, 0x2f
        /*0002*/ 	.short	(.L_1 - .L_0)
	.align		4
.L_0:
        /*0004*/ 	.word	index@(triton_poi_fused_avg_pool2d_31)
        /*0008*/ 	.word	0x0000002c


	//----- nvinfo : EIATTR_MIN_STACK_SIZE
	.align		4
.L_1:
        /*000c*/ 	.byte	0x04, 0x12
        /*000e*/ 	.short	(.L_3 - .L_2)
	.align		4
.L_2:
        /*0010*/ 	.word	index@(triton_poi_fused_avg_pool2d_31)
        /*0014*/ 	.word	0x00000000


	//----- nvinfo : EIATTR_FRAME_SIZE
	.align		4
.L_3:
        /*0018*/ 	.byte	0x04, 0x11
        /*001a*/ 	.short	(.L_5 - .L_4)
	.align		4
.L_4:
        /*001c*/ 	.word	index@(triton_poi_fused_avg_pool2d_31)
        /*0020*/ 	.word	0x00000000


	//----- nvinfo : EIATTR_MIN_STACK_SIZE
	.align		4
.L_5:
        /*0024*/ 	.byte	0x04, 0x12
        /*0026*/ 	.short	(.L_7 - .L_6)
	.align		4
.L_6:
        /*0028*/ 	.word	index@(triton_poi_fused_avg_pool2d_31)
        /*002c*/ 	.word	0x00000000
.L_7:


//--------------------- .nv.info.triton_poi_fused_avg_pool2d_31 --------------------------
	.section	.nv.info.triton_poi_fused_avg_pool2d_31,"",@"SHT_CUDA_INFO"
	.sectionflags	@""
	.align	4


	//----- nvinfo : EIATTR_CUDA_API_VERSION
	.align		4
        /*0000*/ 	.byte	0x04, 0x37
        /*0002*/ 	.short	(.L_9 - .L_8)
.L_8:
        /*0004*/ 	.word	0x0000007c


	//----- nvinfo : EIATTR_KPARAM_INFO
	.align		4
.L_9:
        /*0008*/ 	.byte	0x04, 0x17
        /*000a*/ 	.short	(.L_11 - .L_10)
.L_10:
        /*000c*/ 	.word	0x00000000
        /*0010*/ 	.short	0x0002
        /*0012*/ 	.short	0x0010
        /*0014*/ 	.byte	0x00, 0xf0, 0x11, 0x00


	//----- nvinfo : EIATTR_KPARAM_INFO
	.align		4
.L_11:
        /*0018*/ 	.byte	0x04, 0x17
        /*001a*/ 	.short	(.L_13 - .L_12)
.L_12:
        /*001c*/ 	.word	0x00000000
        /*0020*/ 	.short	0x0001
        /*0022*/ 	.short	0x0008
        /*0024*/ 	.byte	0x00, 0xf4, 0x21, 0x00


	//----- nvinfo : EIATTR_KPARAM_INFO
	.align		4
.L_13:
        /*0028*/ 	.byte	0x04, 0x17
        /*002a*/ 	.short	(.L_15 - .L_14)
.L_14:
        /*002c*/ 	.word	0x00000000
        /*0030*/ 	.short	0x0000
        /*0032*/ 	.short	0x0000
        /*0034*/ 	.byte	0x00, 0xf4, 0x21, 0x00


	//----- nvinfo : EIATTR_SPARSE_MMA_MASK
	.align		4
.L_15:
        /*0038*/ 	.byte	0x03, 0x50
        /*003a*/ 	.short	0x0000


	//----- nvinfo : EIATTR_MAXREG_COUNT
	.align		4
        /*003c*/ 	.byte	0x03, 0x1b
        /*003e*/ 	.short	0x00ff


	//----- nvinfo : EIATTR_EXIT_INSTR_OFFSETS
	.align		4
        /*0040*/ 	.byte	0x04, 0x1c
        /*0042*/ 	.short	(.L_17 - .L_16)


	//   ....[0]....
.L_16:
        /*0044*/ 	.word	0x00000cf0


	//----- nvinfo : EIATTR_REQNTID
	.align		4
.L_17:
        /*0048*/ 	.byte	0x04, 0x10
        /*004a*/ 	.short	(.L_19 - .L_18)
.L_18:
        /*004c*/ 	.word	0x00000100
        /*0050*/ 	.word	0x00000001
        /*0054*/ 	.word	0x00000001


	//----- nvinfo : EIATTR_CBANK_PARAM_SIZE
	.align		4
.L_19:
        /*0058*/ 	.byte	0x03, 0x19
        /*005a*/ 	.short	0x0014


	//----- nvinfo : EIATTR_PARAM_CBANK
	.align		4
        /*005c*/ 	.byte	0x04, 0x0a
        /*005e*/ 	.short	(.L_21 - .L_20)
	.align		4
.L_20:
        /*0060*/ 	.word	index@(.nv.constant0.triton_poi_fused_avg_pool2d_31)
        /*0064*/ 	.short	0x0210
        /*0066*/ 	.short	0x0014


	//----- nvinfo : EIATTR_SW_WAR
	.align		4
.L_21:
        /*0068*/ 	.byte	0x04, 0x36
        /*006a*/ 	.short	(.L_23 - .L_22)
.L_22:
        /*006c*/ 	.word	0x00000008
.L_23:


//--------------------- .nv.callgraph             --------------------------
	.section	.nv.callgraph,"",@"SHT_CUDA_CALLGRAPH"
	.align	4
	.sectionentsize	8
	.align		4
        /*0000*/ 	.word	0x00000000
	.align		4
        /*0004*/ 	.word	0xffffffff
	.align		4
        /*0008*/ 	.word	0x00000000
	.align		4
        /*000c*/ 	.word	0xfffffffe
	.align		4
        /*0010*/ 	.word	0x00000000
	.align		4
        /*0014*/ 	.word	0xfffffffd
	.align		4
        /*0018*/ 	.word	0x00000000
	.align		4
        /*001c*/ 	.word	0xfffffffc


//--------------------- .text.triton_poi_fused_avg_pool2d_31 --------------------------
	.section	.text.triton_poi_fused_avg_pool2d_31,"ax",@progbits
	.align	128
        .global         triton_poi_fused_avg_pool2d_31
        .type           triton_poi_fused_avg_pool2d_31,@function
        .size           triton_poi_fused_avg_pool2d_31,(.L_x_1 - triton_poi_fused_avg_pool2d_31)
        .other          triton_poi_fused_avg_pool2d_31,@"STO_CUDA_ENTRY STV_DEFAULT"
triton_poi_fused_avg_pool2d_31:
.text.triton_poi_fused_avg_pool2d_31:
[----:B------:R-:W-:Y:S01]  /*0000*/  LDC R1, c[0x0][0x28] ;  /* 0x00000a00ff017b82 */ /* 0x000fe20000000800 */
[----:B------:R-:W1:Y:S01]  /*0010*/  S2R R0, SR_TID.X ;  /* 0x0000000000007919 */ /* 0x000e620000002100 */
[----:B------:R-:W-:-:S06]  /*0020*/  IMAD.MOV.U32 R14, RZ, RZ, RZ ;  /* 0x000000ffff0e7224 */ /* 0x000fcc00078e00ff */
[----:B------:R-:W2:Y:S01]  /*0030*/  LDC.64 R36, c[0x0][0x210] ;  /* 0x00008400ff247b82 */ /* 0x000ea20000000a00 */
[----:B------:R-:W-:Y:S01]  /*0040*/  CS2R R20, SRZ ;  /* 0x0000000000147805 */ /* 0x000fe2000001ff00 */
[----:B------:R-:W3:Y:S01]  /*0050*/  S2R R15, SR_CTAID.X ;  /* 0x00000000000f7919 */ /* 0x000ee20000002500 */
[----:B------:R-:W-:Y:S01]  /*0060*/  CS2R R18, SRZ ;  /* 0x0000000000127805 */ /* 0x000fe2000001ff00 */
[----:B------:R-:W-:Y:S01]  /*0070*/  ULDC.64 UR4, c[0x0][0x208] ;  /* 0x0000820000047ab9 */ /* 0x000fe20000000a00 */
[----:B-1----:R-:W-:-:S05]  /*0080*/  IMAD.SHL.U32 R0, R0, 0x2, RZ ;  /* 0x0000000200007824 */ /* 0x002fca00078e00ff */
[----:B------:R-:W-:-:S05]  /*0090*/  LOP3.LUT R0, R0, 0x1fe, RZ, 0xc0, !PT ;  /* 0x000001fe00007812 */ /* 0x000fca00078ec0ff */
[----:B---3--:R-:W-:-:S04]  /*00a0*/  IMAD R15, R15, 0x200, R0 ;  /* 0x000002000f0f7824 */ /* 0x008fc800078e0200 */
[----:B------:R-:W-:-:S04]  /*00b0*/  IMAD.HI R2, R15, -0x6db6db6d, R14 ;  /* 0x924924930f027827 */ /* 0x000fc800078e020e */
[C---:B------:R-:W-:Y:S01]  /*00c0*/  VIADD R7, R15.reuse, 0x1 ;  /* 0x000000010f077836 */ /* 0x040fe20000000000 */
[----:B------:R-:W-:Y:S01]  /*00d0*/  SHF.R.U32.HI R3, RZ, 0x1f, R2 ;  /* 0x0000001fff037819 */ /* 0x000fe20000011602 */
[----:B------:R-:W-:Y:S02]  /*00e0*/  IMAD.MOV.U32 R6, RZ, RZ, RZ ;  /* 0x000000ffff067224 */ /* 0x000fe400078e00ff */
[----:B--2---:R-:W-:Y:S01]  /*00f0*/  IMAD.WIDE R16, R15, 0x4, R36 ;  /* 0x000000040f107825 */ /* 0x004fe200078e0224 */
[----:B------:R-:W-:-:S03]  /*0100*/  LEA.HI.SX32 R3, R2, R3, 0x1d ;  /* 0x0000000302037211 */ /* 0x000fc600078feaff */
[----:B------:R-:W-:-:S04]  /*0110*/  IMAD.MOV.U32 R2, RZ, RZ, RZ ;  /* 0x000000ffff027224 */ /* 0x000fc800078e00ff */
[----:B------:R-:W-:-:S05]  /*0120*/  IMAD.HI R0, R3, -0x6db6db6d, R2 ;  /* 0x9249249303007827 */ /* 0x000fca00078e0202 */
[----:B------:R-:W-:-:S04]  /*0130*/  SHF.R.U32.HI R5, RZ, 0x1f, R0 ;  /* 0x0000001fff057819 */ /* 0x000fc80000011600 */
[----:B------:R-:W-:Y:S01]  /*0140*/  LEA.HI.SX32 R5, R0, R5, 0x1d ;  /* 0x0000000500057211 */ /* 0x000fe200078feaff */
[----:B------:R-:W-:-:S04]  /*0150*/  IMAD R0, R3, -0xe, R15 ;  /* 0xfffffff203007824 */ /* 0x000fc800078e020f */
[----:B------:R-:W-:Y:S02]  /*0160*/  IMAD R13, R5, -0xe, R3 ;  /* 0xfffffff2050d7824 */ /* 0x000fe400078e0203 */
[----:B------:R-:W-:-:S03]  /*0170*/  VIADD R5, R15, 0xfffffff2 ;  /* 0xfffffff20f057836 */ /* 0x000fc60000000000 */
[----:B------:R-:W-:Y:S01]  /*0180*/  ISETP.GT.AND P3, PT, R13, RZ, PT ;  /* 0x000000ff0d00720c */ /* 0x000fe20003f64270 */
[----:B------:R-:W-:Y:S01]  /*0190*/  IMAD.WIDE R4, R5, 0x4, R36 ;  /* 0x0000000405047825 */ /* 0x000fe200078e0224 */
[----:B------:R-:W-:Y:S02]  /*01a0*/  LOP3.LUT R2, R13, R0, RZ, 0xfc, !PT ;  /* 0x000000000d027212 */ /* 0x000fe400078efcff */
[----:B------:R-:W-:Y:S02]  /*01b0*/  ISETP.GT.AND P1, PT, R0, -0x1, P3 ;  /* 0xffffffff0000780c */ /* 0x000fe40001f24270 */
[----:B------:R-:W-:Y:S01]  /*01c0*/  ISETP.GT.AND P0, PT, R2, -0x1, PT ;  /* 0xffffffff0200780c */ /* 0x000fe20003f04270 */
[----:B------:R-:W-:-:S05]  /*01d0*/  IMAD.HI R2, R7, -0x6db6db6d, R6 ;  /* 0x9249249307027827 */ /* 0x000fca00078e0206 */
[----:B------:R-:W-:-:S05]  /*01e0*/  SHF.R.U32.HI R9, RZ, 0x1f, R2 ;  /* 0x0000001fff097819 */ /* 0x000fca0000011602 */
[----:B------:R-:W2:Y:S01]  /*01f0*/  @P1 LDG.E.64 R20, desc[UR4][R4.64] ;  /* 0x0000000404141981 */ /* 0x000ea2000c1e1b00 */
[----:B------:R-:W-:Y:S02]  /*0200*/  LEA.HI.SX32 R9, R2, R9, 0x1d ;  /* 0x0000000902097211 */ /* 0x000fe400078feaff */
[----:B------:R-:W-:Y:S01]  /*0210*/  ISETP.GT.AND P2, PT, R0, RZ, P3 ;  /* 0x000000ff0000720c */ /* 0x000fe20001f44270 */
[----:B------:R-:W3:Y:S01]  /*0220*/  @P0 LDG.E.64 R18, desc[UR4][R16.64] ;  /* 0x0000000410120981 */ /* 0x000ee2000c1e1b00 */
[----:B------:R-:W-:Y:S01]  /*0230*/  P2R R3, PR, RZ, 0x2 ;  /* 0x00000002ff037803 */ /* 0x000fe20000000000 */
[----:B------:R-:W-:-:S04]  /*0240*/  IMAD R12, R9, -0xe, R7 ;  /* 0xfffffff2090c7824 */ /* 0x000fc800078e0207 */
[----:B------:R-:W-:Y:S02]  /*0250*/  VIADD R14, R12, 0x1 ;  /* 0x000000010c0e7836 */ /* 0x000fe40000000000 */
[----:B------:R-:W-:-:S03]  /*0260*/  VIADD R9, R15, 0xfffffff1 ;  /* 0xfffffff10f097836 */ /* 0x000fc60000000000 */
[----:B------:R-:W-:Y:S01]  /*0270*/  ISETP.LT.U32.AND P1, PT, R14, 0xe, P3 ;  /* 0x0000000e0e00780c */ /* 0x000fe20001f21070 */
[----:B------:R-:W-:Y:S01]  /*0280*/  IMAD.MOV.U32 R2, RZ, RZ, RZ ;  /* 0x000000ffff027224 */ /* 0x000fe200078e00ff */
[----:B------:R-:W-:Y:S01]  /*0290*/  ISETP.GT.AND P4, PT, R12, RZ, P3 ;  /* 0x000000ff0c00720c */ /* 0x000fe20001f84270 */
[----:B------:R-:W-:Y:S01]  /*02a0*/  IMAD.WIDE R8, R9, 0x4, R36 ;  /* 0x0000000409087825 */ /* 0x000fe200078e0224 */
[----:B------:R-:W-:-:S03]  /*02b0*/  CS2R R28, SRZ ;  /* 0x00000000001c7805 */ /* 0x000fc6000001ff00 */
[----:B------:R-:W-:Y:S01]  /*02c0*/  VIADD R7, R15, 0xfffffff4 ;  /* 0xfffffff40f077836 */ /* 0x000fe20000000000 */
[----:B------:R-:W-:Y:S01]  /*02d0*/  P2R R34, PR, RZ, 0x4 ;  /* 0x00000004ff227803 */ /* 0x000fe20000000000 */
[----:B------:R-:W4:Y:S01]  /*02e0*/  @P2 LDG.E R2, desc[UR4][R8.64] ;  /* 0x0000000408022981 */ /* 0x000f22000c1e1900 */
[----:B------:R-:W-:Y:S01]  /*02f0*/  ISETP.GT.AND P2, PT, R13, -0x1, PT ;  /* 0xffffffff0d00780c */ /* 0x000fe20003f44270 */
[----:B------:R-:W-:Y:S01]  /*0300*/  IMAD.WIDE R6, R7, 0x4, R36 ;  /* 0x0000000407067825 */ /* 0x000fe200078e0224 */
[----:B------:R-:W-:-:S03]  /*0310*/  P2R R22, PR, RZ, 0x1 ;  /* 0x00000001ff167803 */ /* 0x000fc60000000000 */
[----:B------:R-:W-:Y:S01]  /*0320*/  IMAD.MOV.U32 R25, RZ, RZ, RZ ;  /* 0x000000ffff197224 */ /* 0x000fe200078e00ff */
[C---:B------:R-:W-:Y:S01]  /*0330*/  ISETP.LT.U32.AND P0, PT, R0.reuse, 0xe, P3 ;  /* 0x0000000e0000780c */ /* 0x040fe20001f01070 */
[----:B------:R1:W5:Y:S01]  /*0340*/  @P1 LDG.E R28, desc[UR4][R6.64] ;  /* 0x00000004061c1981 */ /* 0x000362000c1e1900 */
[----:B------:R-:W-:Y:S01]  /*0350*/  ISETP.GT.AND P3, PT, R0, RZ, P2 ;  /* 0x000000ff0000720c */ /* 0x000fe20001764270 */
[C---:B------:R-:W-:Y:S01]  /*0360*/  VIADD R23, R15.reuse, 0xffffffff ;  /* 0xffffffff0f177836 */ /* 0x040fe20000000000 */
[----:B------:R-:W-:Y:S01]  /*0370*/  P2R R33, PR, RZ, 0x10 ;  /* 0x00000010ff217803 */ /* 0x000fe20000000000 */
[----:B------:R1:W4:Y:S01]  /*0380*/  @P4 LDG.E R25, desc[UR4][R4.64] ;  /* 0x0000000404194981 */ /* 0x000322000c1e1900 */
[----:B------:R-:W-:Y:S02]  /*0390*/  ISETP.LT.U32.AND P4, PT, R14, 0xe, P2 ;  /* 0x0000000e0e00780c */ /* 0x000fe40001781070 */
[----:B------:R-:W-:Y:S01]  /*03a0*/  CS2R R26, SRZ ;  /* 0x00000000001a7805 */ /* 0x000fe2000001ff00 */
[----:B------:R-:W-:-:S02]  /*03b0*/  VIADD R39, R15, 0x2 ;  /* 0x000000020f277836 */ /* 0x000fc40000000000 */
[----:B01----:R-:W-:Y:S01]  /*03c0*/  VIADD R6, R13, 0x1 ;  /* 0x000000010d067836 */ /* 0x003fe20000000000 */
[----:B------:R-:W-:Y:S02]  /*03d0*/  ISETP.GT.AND P6, PT, R12, RZ, P2 ;  /* 0x000000ff0c00720c */ /* 0x000fe400017c4270 */
[----:B------:R-:W-:Y:S01]  /*03e0*/  ISETP.LT.U32.AND P5, PT, R0, 0xe, P2 ;  /* 0x0000000e0000780c */ /* 0x000fe200017a1070 */
[--C-:B------:R-:W-:Y:S01]  /*03f0*/  IMAD.WIDE R4, R23, 0x4, R36.reuse ;  /* 0x0000000417047825 */ /* 0x100fe200078e0224 */
[----:B------:R-:W-:Y:S02]  /*0400*/  ISETP.GE.U32.AND P2, PT, R6, 0xe, PT ;  /* 0x0000000e0600780c */ /* 0x000fe40003f46070 */
[----:B------:R-:W-:Y:S02]  /*0410*/  CS2R R8, SRZ ;  /* 0x0000000000087805 */ /* 0x000fe4000001ff00 */
[----:B------:R-:W-:Y:S01]  /*0420*/  P2R R31, PR, RZ, 0x8 ;  /* 0x00000008ff1f7803 */ /* 0x000fe20000000000 */
[----:B------:R-:W-:Y:S01]  /*0430*/  VIADD R11, R15, 0xfffffff3 ;  /* 0xfffffff30f0b7836 */ /* 0x000fe20000000000 */
[----:B------:R0:W4:Y:S01]  /*0440*/  @P3 LDG.E R27, desc[UR4][R4.64] ;  /* 0x00000004041b3981 */ /* 0x000122000c1e1900 */
[----:B------:R-:W-:Y:S01]  /*0450*/  IMAD.WIDE R38, R39, 0x4, R36 ;  /* 0x0000000427267825 */ /* 0x000fe200078e0224 */
[----:B------:R-:W-:-:S02]  /*0460*/  ISETP.GT.AND P3, PT, R0, RZ, !P2 ;  /* 0x000000ff0000720c */ /* 0x000fc40005764270 */
[----:B------:R-:W-:Y:S01]  /*0470*/  P2R R23, PR, RZ, 0x2 ;  /* 0x00000002ff177803 */ /* 0x000fe20000000000 */
[----:B------:R-:W-:Y:S01]  /*0480*/  IMAD.WIDE R10, R11, 0x4, R36 ;  /* 0x000000040b0a7825 */ /* 0x000fe200078e0224 */
[----:B------:R-:W-:Y:S01]  /*0490*/  ISETP.NE.AND P1, PT, R3, RZ, PT ;  /* 0x000000ff0300720c */ /* 0x000fe20003f25270 */
[----:B------:R-:W4:Y:S01]  /*04a0*/  @P4 LDG.E R8, desc[UR4][R38.64] ;  /* 0x0000000426084981 */ /* 0x000f22000c1e1900 */
[----:B------:R-:W-:Y:S01]  /*04b0*/  P2R R3, PR, RZ, 0x10 ;  /* 0x00000010ff037803 */ /* 0x000fe20000000000 */
[C---:B------:R-:W-:Y:S01]  /*04c0*/  VIADD R35, R15.reuse, 0xd ;  /* 0x0000000d0f237836 */ /* 0x040fe20000000000 */
[----:B------:R-:W-:Y:S01]  /*04d0*/  ISETP.GT.AND P4, PT, R12, RZ, !P2 ;  /* 0x000000ff0c00720c */ /* 0x000fe20005784270 */
[----:B------:R1:W4:Y:S01]  /*04e0*/  @P0 LDG.E R29, desc[UR4][R10.64] ;  /* 0x000000040a1d0981 */ /* 0x000322000c1e1900 */
[----:B------:R-:W-:Y:S02]  /*04f0*/  IMAD.MOV.U32 R7, RZ, RZ, RZ ;  /* 0x000000ffff077224 */ /* 0x000fe400078e00ff */
[----:B------:R-:W-:Y:S01]  /*0500*/  VIADD R41, R15, 0xe ;  /* 0x0000000e0f297836 */ /* 0x000fe20000000000 */
[----:B------:R-:W4:Y:S01]  /*0510*/  @P6 LDG.E R26, desc[UR4][R16.64] ;  /* 0x00000004101a6981 */ /* 0x000f22000c1e1900 */
[----:B0-----:R-:W-:-:S02]  /*0520*/  CS2R R4, SRZ ;  /* 0x0000000000047805 */ /* 0x001fc4000001ff00 */
[----:B------:R-:W-:Y:S01]  /*0530*/  P2R R24, PR, RZ, 0x20 ;  /* 0x00000020ff187803 */ /* 0x000fe20000000000 */
[----:B------:R0:W4:Y:S01]  /*0540*/  @P5 LDG.E R9, desc[UR4][R16.64+0x4] ;  /* 0x0000040410095981 */ /* 0x000122000c1e1900 */
[----:B-1----:R-:W-:-:S04]  /*0550*/  IMAD.WIDE R10, R35, 0x4, R36 ;  /* 0x00000004230a7825 */ /* 0x002fc800078e0224 */
[----:B------:R-:W-:Y:S01]  /*0560*/  IMAD.WIDE R40, R41, 0x4, R36 ;  /* 0x0000000429287825 */ /* 0x000fe200078e0224 */
[----:B------:R1:W4:Y:S01]  /*0570*/  @P3 LDG.E R7, desc[UR4][R10.64] ;  /* 0x000000040a073981 */ /* 0x000322000c1e1900 */
[C---:B------:R-:W-:Y:S02]  /*0580*/  ISETP.GT.AND P5, PT, R0.reuse, -0x1, !P2 ;  /* 0xffffffff0000780c */ /* 0x040fe400057a4270 */
[----:B------:R-:W-:Y:S01]  /*0590*/  P2R R30, PR, RZ, 0x40 ;  /* 0x00000040ff1e7803 */ /* 0x000fe20000000000 */
[----:B------:R-:W4:Y:S01]  /*05a0*/  @P4 LDG.E R5, desc[UR4][R40.64] ;  /* 0x0000000428054981 */ /* 0x000f22000c1e1900 */
[----:B------:R-:W-:Y:S02]  /*05b0*/  ISETP.LT.U32.AND P6, PT, R0, 0xe, !P2 ;  /* 0x0000000e0000780c */ /* 0x000fe400057c1070 */
[----:B------:R-:W-:Y:S02]  /*05c0*/  ISETP.LT.U32.AND P2, PT, R14, 0xe, !P2 ;  /* 0x0000000e0e00780c */ /* 0x000fe40005741070 */
[----:B0-----:R-:W-:Y:S01]  /*05d0*/  CS2R R16, SRZ ;  /* 0x0000000000107805 */ /* 0x001fe2000001ff00 */
[----:B------:R-:W-:Y:S01]  /*05e0*/  VIADD R39, R15, 0xf ;  /* 0x0000000f0f277836 */ /* 0x000fe20000000000 */
[----:B-1----:R-:W-:-:S02]  /*05f0*/  P2R R10, PR, RZ, 0x10 ;  /* 0x00000010ff0a7803 */ /* 0x002fc40000000000 */
[----:B------:R-:W-:Y:S01]  /*0600*/  ISETP.NE.AND P4, PT, R31, RZ, PT ;  /* 0x000000ff1f00720c */ /* 0x000fe20003f85270 */
[----:B------:R-:W-:Y:S01]  /*0610*/  VIADD R31, R15, 0x10 ;  /* 0x000000100f1f7836 */ /* 0x000fe20000000000 */
[----:B------:R-:W4:Y:S01]  /*0620*/  @P5 LDG.E.64 R16, desc[UR4][R40.64] ;  /* 0x0000000428105981 */ /* 0x000f22000c1e1b00 */
[----:B------:R-:W-:-:S04]  /*0630*/  IMAD.WIDE R38, R39, 0x4, R36 ;  /* 0x0000000427267825 */ /* 0x000fc800078e0224 */
[----:B------:R-:W-:Y:S01]  /*0640*/  IMAD.MOV.U32 R14, RZ, RZ, RZ ;  /* 0x000000ffff0e7224 */ /* 0x000fe200078e00ff */
[----:B------:R-:W4:Y:S01]  /*0650*/  @P6 LDG.E R4, desc[UR4][R38.64] ;  /* 0x0000000426046981 */ /* 0x000f22000c1e1900 */
[----:B------:R-:W-:-:S05]  /*0660*/  IMAD.WIDE R36, R31, 0x4, R36 ;  /* 0x000000041f247825 */ /* 0x000fca00078e0224 */
[----:B------:R4:W4:Y:S01]  /*0670*/  @P2 LDG.E R14, desc[UR4][R36.64] ;  /* 0x00000004240e2981 */ /* 0x000922000c1e1900 */
[----:B------:R-:W-:Y:S01]  /*0680*/  P2R R6, PR, RZ, 0x8 ;  /* 0x00000008ff067803 */ /* 0x000fe20000000000 */
[C---:B------:R-:W-:Y:S01]  /*0690*/  VIADD R35, R13.reuse, 0x2 ;  /* 0x000000020d237836 */ /* 0x040fe20000000000 */
[----:B------:R-:W-:-:S04]  /*06a0*/  ISETP.GE.AND P3, PT, R13, 0xc, PT ;  /* 0x0000000c0d00780c */ /* 0x000fc80003f66270 */
[----:B------:R-:W-:Y:S02]  /*06b0*/  SEL R35, R35, RZ, !P3 ;  /* 0x000000ff23237207 */ /* 0x000fe40005800000 */
[----:B------:R-:W-:Y:S02]  /*06c0*/  ISETP.GT.AND P3, PT, R13, 0xb, PT ;  /* 0x0000000b0d00780c */ /* 0x000fe40003f64270 */
[----:B------:R-:W-:Y:S02]  /*06d0*/  P2R R32, PR, RZ, 0x1 ;  /* 0x00000001ff207803 */ /* 0x000fe40000000000 */
[----:B------:R-:W-:Y:S02]  /*06e0*/  ISETP.NE.AND P0, PT, R22, RZ, PT ;  /* 0x000000ff1600720c */ /* 0x000fe40003f05270 */
[----:B------:R-:W-:Y:S02]  /*06f0*/  P2R R11, PR, RZ, 0x20 ;  /* 0x00000020ff0b7803 */ /* 0x000fe40000000000 */
[----:B------:R-:W-:Y:S01]  /*0700*/  ISETP.NE.AND P5, PT, R32, RZ, PT ;  /* 0x000000ff2000720c */ /* 0x000fe20003fa5270 */
[----:B------:R-:W-:-:S04]  /*0710*/  VIADD R32, R35, 0xe ;  /* 0x0000000e23207836 */ /* 0x000fc80000000000 */
[----:B------:R-:W-:Y:S01]  /*0720*/  @!P3 IMAD.MOV R32, RZ, RZ, R35 ;  /* 0x000000ffff20b224 */ /* 0x000fe200078e0223 */
[----:B------:R-:W-:Y:S01]  /*0730*/  ISETP.NE.AND P3, PT, R30, RZ, PT ;  /* 0x000000ff1e00720c */ /* 0x000fe20003f65270 */
[----:B------:R-:W-:Y:S02]  /*0740*/  VIADD R30, R12, 0xffffffff ;  /* 0xffffffff0c1e7836 */ /* 0x000fe40000000000 */
[----:B------:R-:W-:Y:S01]  /*0750*/  VIADD R31, R0, 0x2 ;  /* 0x00000002001f7836 */ /* 0x000fe20000000000 */
[----:B------:R-:W-:Y:S02]  /*0760*/  P2R R22, PR, RZ, 0x40 ;  /* 0x00000040ff167803 */ /* 0x000fe40000000000 */
[----:B------:R-:W-:-:S04]  /*0770*/  ISETP.NE.AND P6, PT, R34, RZ, PT ;  /* 0x000000ff2200720c */ /* 0x000fc80003fc5270 */
[----:B------:R-:W-:Y:S02]  /*0780*/  P2R R34, PR, RZ, 0x40 ;  /* 0x00000040ff227803 */ /* 0x000fe40000000000 */
[----:B------:R-:W-:Y:S02]  /*0790*/  ISETP.NE.AND P6, PT, R33, RZ, PT ;  /* 0x000000ff2100720c */ /* 0x000fe40003fc5270 */
[----:B--2---:R-:W-:Y:S02]  /*07a0*/  SEL R20, R20, RZ, P1 ;  /* 0x000000ff14147207 */ /* 0x004fe40000800000 */
[----:B------:R-:W-:Y:S02]  /*07b0*/  SEL R21, R21, RZ, P1 ;  /* 0x000000ff15157207 */ /* 0x000fe40000800000 */
[----:B------:R-:W-:Y:S01]  /*07c0*/  ISETP.NE.AND P1, PT, R3, RZ, PT ;  /* 0x000000ff0300720c */ /* 0x000fe20003f25270 */
[----:B------:R-:W-:Y:S01]  /*07d0*/  VIADD R3, R0, 0xffffffff ;  /* 0xffffffff00037836 */ /* 0x000fe20000000000 */
[----:B---3--:R-:W-:-:S02]  /*07e0*/  SEL R18, R18, RZ, P0 ;  /* 0x000000ff12127207 */ /* 0x008fc40000000000 */
[----:B------:R-:W-:Y:S02]  /*07f0*/  SEL R19, R19, RZ, P0 ;  /* 0x000000ff13137207 */ /* 0x000fe40000000000 */
[----:B------:R-:W-:-:S04]  /*0800*/  ISETP.GT.AND P0, PT, R0, 0x1, PT ;  /* 0x000000010000780c */ /* 0x000fc80003f04270 */
[----:B------:R-:W-:Y:S02]  /*0810*/  SEL R3, R3, RZ, P0 ;  /* 0x000000ff03037207 */ /* 0x000fe40000000000 */
[C---:B------:R-:W-:Y:S01]  /*0820*/  ISETP.GT.AND P0, PT, R12.reuse, 0x1, PT ;  /* 0x000000010c00780c */ /* 0x040fe20003f04270 */
[----:B------:R-:W-:-:S03]  /*0830*/  VIADD R12, R12, 0x2 ;  /* 0x000000020c0c7836 */ /* 0x000fc60000000000 */
[----:B------:R-:W-:Y:S02]  /*0840*/  SEL R30, R30, RZ, P0 ;  /* 0x000000ff1e1e7207 */ /* 0x000fe40000000000 */
[----:B------:R-:W-:-:S04]  /*0850*/  ISETP.GE.AND P0, PT, R0, 0xc, PT ;  /* 0x0000000c0000780c */ /* 0x000fc80003f06270 */
[----:B------:R-:W-:Y:S02]  /*0860*/  SEL R31, R31, RZ, !P0 ;  /* 0x000000ff1f1f7207 */ /* 0x000fe40004000000 */
[----:B------:R-:W-:Y:S02]  /*0870*/  SEL R12, R12, RZ, !P0 ;  /* 0x000000ff0c0c7207 */ /* 0x000fe40004000000 */
[C---:B------:R-:W-:Y:S01]  /*0880*/  ISETP.GT.AND P0, PT, R13.reuse, 0x1, PT ;  /* 0x000000010d00780c */ /* 0x040fe20003f04270 */
[----:B------:R-:W-:-:S05]  /*0890*/  VIADD R13, R13, 0xffffffff ;  /* 0xffffffff0d0d7836 */ /* 0x000fca0000000000 */
[----:B------:R-:W-:Y:S02]  /*08a0*/  SEL R13, R13, RZ, P0 ;  /* 0x000000ff0d0d7207 */ /* 0x000fe40000000000 */
[----:B------:R-:W-:-:S04]  /*08b0*/  ISETP.NE.AND P0, PT, R23, RZ, PT ;  /* 0x000000ff1700720c */ /* 0x000fc80003f05270 */
[----:B-----5:R-:W-:Y:S02]  /*08c0*/  SEL R28, R28, RZ, P0 ;  /* 0x000000ff1c1c7207 */ /* 0x020fe40000000000 */
[----:B------:R-:W-:-:S04]  /*08d0*/  ISETP.GT.AND P0, PT, R0, 0xb, PT ;  /* 0x0000000b0000780c */ /* 0x000fc80003f04270 */
[----:B------:R-:W-:Y:S02]  /*08e0*/  SEL R0, RZ, 0xe, !P0 ;  /* 0x0000000eff007807 */ /* 0x000fe40004000000 */
[----:B----4-:R-:W-:Y:S02]  /*08f0*/  SEL R36, R25, RZ, P6 ;  /* 0x000000ff19247207 */ /* 0x010fe40003000000 */
[----:B------:R-:W-:Y:S01]  /*0900*/  ISETP.NE.AND P6, PT, R34, RZ, PT ;  /* 0x000000ff2200720c */ /* 0x000fe20003fc5270 */
[C---:B------:R-:W-:Y:S02]  /*0910*/  IMAD.IADD R31, R0.reuse, 0x1, R31 ;  /* 0x00000001001f7824 */ /* 0x040fe400078e021f */
[----:B------:R-:W-:Y:S02]  /*0920*/  IMAD.IADD R12, R0, 0x1, R12 ;  /* 0x00000001000c7824 */ /* 0x000fe400078e020c */
[----:B------:R-:W-:Y:S01]  /*0930*/  IMAD.IADD R0, R32, 0x1, -R13 ;  /* 0x0000000120007824 */ /* 0x000fe200078e0a0d */
[----:B------:R-:W-:Y:S01]  /*0940*/  SEL R23, R2, RZ, P6 ;  /* 0x000000ff02177207 */ /* 0x000fe20003000000 */
[----:B------:R-:W-:-:S02]  /*0950*/  IMAD.IADD R13, R13, 0x1, -R32 ;  /* 0x000000010d0d7824 */ /* 0x000fc400078e0a20 */
[-C--:B------:R-:W-:Y:S02]  /*0960*/  IMAD R2, R31, R0.reuse, RZ ;  /* 0x000000001f027224 */ /* 0x080fe400078e02ff */
[----:B------:R-:W-:Y:S02]  /*0970*/  IMAD R12, R12, R0, RZ ;  /* 0x000000000c0c7224 */ /* 0x000fe400078e02ff */
[-C--:B------:R-:W-:Y:S02]  /*0980*/  IMAD R2, R3, R13.reuse, R2 ;  /* 0x0000000d03027224 */ /* 0x080fe400078e0202 */
[----:B------:R-:W-:Y:S01]  /*0990*/  IMAD R12, R30, R13, R12 ;  /* 0x0000000d1e0c7224 */ /* 0x000fe200078e020c */
[----:B------:R-:W-:Y:S01]  /*09a0*/  SEL R26, R26, RZ, P3 ;  /* 0x000000ff1a1a7207 */ /* 0x000fe20001800000 */
[----:B------:R-:W-:Y:S01]  /*09b0*/  FADD R20, R23, R20 ;  /* 0x0000001417147221 */ /* 0x000fe20000000000 */
[----:B------:R-:W-:Y:S01]  /*09c0*/  SEL R29, R29, RZ, P5 ;  /* 0x000000ff1d1d7207 */ /* 0x000fe20002800000 */
[----:B------:R-:W-:Y:S01]  /*09d0*/  FADD R21, R36, R21 ;  /* 0x0000001524157221 */ /* 0x000fe20000000000 */
[----:B------:R-:W-:-:S02]  /*09e0*/  ISETP.NE.AND P0, PT, R24, RZ, PT ;  /* 0x000000ff1800720c */ /* 0x000fc40003f05270 */
[----:B------:R-:W-:Y:S02]  /*09f0*/  ISETP.NE.AND P3, PT, R6, RZ, PT ;  /* 0x000000ff0600720c */ /* 0x000fe40003f65270 */
[----:B------:R-:W-:Y:S02]  /*0a00*/  I2FP.F32.S32 R6, R2 ;  /* 0x0000000200067245 */ /* 0x000fe40000201400 */
[----:B------:R-:W-:Y:S02]  /*0a10*/  I2FP.F32.S32 R12, R12 ;  /* 0x0000000c000c7245 */ /* 0x000fe40000201400 */
[----:B------:R-:W-:Y:S01]  /*0a20*/  SEL R27, R27, RZ, P4 ;  /* 0x000000ff1b1b7207 */ /* 0x000fe20002000000 */
[----:B------:R-:W-:Y:S01]  /*0a30*/  FADD R20, R20, R29 ;  /* 0x0000001d14147221 */ /* 0x000fe20000000000 */
[----:B------:R-:W-:Y:S01]  /*0a40*/  ISETP.NE.AND P4, PT, R10, RZ, PT ;  /* 0x000000ff0a00720c */ /* 0x000fe20003f85270 */
[----:B------:R-:W-:Y:S01]  /*0a50*/  FADD R21, R21, R28 ;  /* 0x0000001c15157221 */ /* 0x000fe20000000000 */
[----:B------:R-:W-:Y:S01]  /*0a60*/  SEL R9, R9, RZ, P0 ;  /* 0x000000ff09097207 */ /* 0x000fe20000000000 */
[----:B------:R-:W0:Y:S01]  /*0a70*/  LDC.64 R2, c[0x0][0x218] ;  /* 0x00008600ff027b82 */ /* 0x000e220000000a00 */
[----:B------:R-:W-:-:S02]  /*0a80*/  SEL R0, R7, RZ, P3 ;  /* 0x000000ff07007207 */ /* 0x000fc40001800000 */
[----:B------:R-:W-:Y:S02]  /*0a90*/  FSETP.GT.AND P0, PT, |R6|, 8.50705917302346158658e+37, PT ;  /* 0x7e8000000600780b */ /* 0x000fe40003f04200 */
[----:B------:R-:W-:Y:S01]  /*0aa0*/  FSETP.GT.AND P3, PT, |R12|, 8.50705917302346158658e+37, PT ;  /* 0x7e8000000c00780b */ /* 0x000fe20003f64200 */
[----:B------:R-:W-:Y:S01]  /*0ab0*/  FADD R27, R20, R27 ;  /* 0x0000001b141b7221 */ /* 0x000fe20000000000 */
[----:B------:R-:W-:Y:S01]  /*0ac0*/  SEL R8, R8, RZ, P1 ;  /* 0x000000ff08087207 */ /* 0x000fe20000800000 */
[----:B------:R-:W-:Y:S01]  /*0ad0*/  FADD R26, R21, R26 ;  /* 0x0000001a151a7221 */ /* 0x000fe20000000000 */
[----:B------:R-:W-:Y:S02]  /*0ae0*/  SEL R5, R5, RZ, P4 ;  /* 0x000000ff05057207 */ /* 0x000fe40002000000 */
[----:B------:R-:W-:Y:S02]  /*0af0*/  FSETP.GEU.AND P1, PT, |R6|, 1.175494350822287508e-38, PT ;  /* 0x008000000600780b */ /* 0x000fe40003f2e200 */
[----:B------:R-:W-:Y:S01]  /*0b00*/  FSETP.GEU.AND P4, PT, |R12|, 1.175494350822287508e-38, PT ;  /* 0x008000000c00780b */ /* 0x000fe20003f8e200 */
[----:B------:R-:W-:Y:S01]  /*0b10*/  FADD R18, R27, R18 ;  /* 0x000000121b127221 */ /* 0x000fe20000000000 */
[----:B------:R-:W-:Y:S01]  /*0b20*/  FADD R19, R26, R19 ;  /* 0x000000131a137221 */ /* 0x000fe20000000000 */
[----:B------:R-:W-:Y:S01]  /*0b30*/  ISETP.NE.AND P5, PT, R11, RZ, PT ;  /* 0x000000ff0b00720c */ /* 0x000fe20003fa5270 */
[----:B------:R-:W-:Y:S01]  /*0b40*/  @P0 FMUL R6, R6, 0.25 ;  /* 0x3e80000006060820 */ /* 0x000fe20000400000 */
[----:B------:R-:W-:Y:S01]  /*0b50*/  FADD R9, R18, R9 ;  /* 0x0000000912097221 */ /* 0x000fe20000000000 */
[----:B------:R-:W-:Y:S01]  /*0b60*/  FADD R8, R19, R8 ;  /* 0x0000000813087221 */ /* 0x000fe20000000000 */
[----:B------:R-:W-:Y:S01]  /*0b70*/  @P3 FMUL R12, R12, 0.25 ;  /* 0x3e8000000c0c3820 */ /* 0x000fe20000400000 */
[----:B------:R-:W-:Y:S01]  /*0b80*/  ISETP.NE.AND P6, PT, R22, RZ, PT ;  /* 0x000000ff1600720c */ /* 0x000fe20003fc5270 */
[----:B------:R-:W-:Y:S01]  /*0b90*/  FADD R9, R9, R0 ;  /* 0x0000000009097221 */ /* 0x000fe20000000000 */
[----:B------:R-:W-:Y:S01]  /*0ba0*/  SEL R16, R16, RZ, P5 ;  /* 0x000000ff10107207 */ /* 0x000fe20002800000 */
[----:B------:R-:W-:Y:S01]  /*0bb0*/  FADD R8, R8, R5 ;  /* 0x0000000508087221 */ /* 0x000fe20000000000 */
[----:B------:R-:W-:Y:S01]  /*0bc0*/  SEL R17, R17, RZ, P5 ;  /* 0x000000ff11117207 */ /* 0x000fe20002800000 */
[----:B------:R-:W-:Y:S01]  /*0bd0*/  @!P1 FMUL R6, R6, 16777216 ;  /* 0x4b80000006069820 */ /* 0x000fe20000400000 */
[----:B------:R-:W-:Y:S01]  /*0be0*/  @!P4 FMUL R12, R12, 16777216 ;  /* 0x4b8000000c0cc820 */ /* 0x000fe20000400000 */
[----:B------:R-:W-:Y:S01]  /*0bf0*/  SEL R4, R4, RZ, P6 ;  /* 0x000000ff04047207 */ /* 0x000fe20003000000 */
[----:B------:R-:W-:Y:S01]  /*0c00*/  FADD R9, R9, R16 ;  /* 0x0000001009097221 */ /* 0x000fe20000000000 */
[----:B------:R-:W-:Y:S01]  /*0c10*/  SEL R14, R14, RZ, P2 ;  /* 0x000000ff0e0e7207 */ /* 0x000fe20001000000 */
[----:B------:R-:W-:Y:S01]  /*0c20*/  FADD R17, R8, R17 ;  /* 0x0000001108117221 */ /* 0x000fe20000000000 */
[----:B------:R-:W1:Y:S01]  /*0c30*/  MUFU.RCP R7, R6 ;  /* 0x0000000600077308 */ /* 0x000e620000001000 */
[----:B------:R-:W-:-:S02]  /*0c40*/  FADD R0, R9, R4 ;  /* 0x0000000409007221 */ /* 0x000fc40000000000 */
[----:B------:R-:W-:-:S05]  /*0c50*/  FADD R14, R17, R14 ;  /* 0x0000000e110e7221 */ /* 0x000fca0000000000 */
[----:B------:R-:W2:Y:S01]  /*0c60*/  MUFU.RCP R5, R12 ;  /* 0x0000000c00057308 */ /* 0x000ea20000001000 */
[----:B------:R-:W-:Y:S01]  /*0c70*/  @P0 FMUL R0, R0, 0.25 ;  /* 0x3e80000000000820 */ /* 0x000fe20000400000 */
[----:B------:R-:W-:-:S03]  /*0c80*/  @P3 FMUL R14, R14, 0.25 ;  /* 0x3e8000000e0e3820 */ /* 0x000fc60000400000 */
[----:B------:R-:W-:Y:S01]  /*0c90*/  @!P1 FMUL R0, R0, 16777216 ;  /* 0x4b80000000009820 */ /* 0x000fe20000400000 */
[----:B------:R-:W-:Y:S01]  /*0ca0*/  @!P4 FMUL R14, R14, 16777216 ;  /* 0x4b8000000e0ec820 */ /* 0x000fe20000400000 */
[----:B0-----:R-:W-:-:S04]  /*0cb0*/  IMAD.WIDE R2, R15, 0x4, R2 ;  /* 0x000000040f027825 */ /* 0x001fc800078e0202 */
[----:B-1----:R-:W-:Y:S01]  /*0cc0*/  FMUL R4, R7, R0 ;  /* 0x0000000007047220 */ /* 0x002fe20000400000 */
[----:B--2---:R-:W-:-:S05]  /*0cd0*/  FMUL R5, R5, R14 ;  /* 0x0000000e05057220 */ /* 0x004fca0000400000 */
[----:B------:R-:W-:Y:S01]  /*0ce0*/  STG.E.64 desc[UR4][R2.64], R4 ;  /* 0x0000000402007986 */ /* 0x000fe2000c101b04 */
[----:B------:R-:W-:Y:S05]  /*0cf0*/  EXIT ;  /* 0x000000000000794d */ /* 0x000fea0003800000 */
.L_x_0:
[----:B------:R-:W-:-:S00]  /*0d00*/  BRA `(.L_x_0) ;  /* 0xfffffffc00fc7947 */ /* 0x000fc0000383ffff */
[----:B------:R-:W-:-:S00]  /*0d10*/  NOP ;  /* 0x0000000000007918 */ /* 0x000fc00000000000 */
        /* <DEDUP_REMOVED lines=14> */
.L_x_1:


//--------------------- .nv.constant0.triton_poi_fused_avg_pool2d_31 --------------------------
	.section	.nv.constant0.triton_poi_fused_avg_pool2d_31,"a",@progbits
	.sectionflags	@""
	.align	4
.nv.constant0.triton_poi_fused_avg_pool2d_31:
	.zero		548
